//
// Generated by NVIDIA NVVM Compiler
//
// Compiler Build ID: CL-36424714
// Cuda compilation tools, release 13.0, V13.0.88
// Based on NVVM 20.0.0
//

.version 9.0
.target sm_100
.address_size 64

	// .globl	_Z11suma_kernelPfS_S_i

.visible .entry _Z11suma_kernelPfS_S_i(
	.param .u64 .ptr .align 1 _Z11suma_kernelPfS_S_i_param_0,
	.param .u64 .ptr .align 1 _Z11suma_kernelPfS_S_i_param_1,
	.param .u64 .ptr .align 1 _Z11suma_kernelPfS_S_i_param_2,
	.param .u32 _Z11suma_kernelPfS_S_i_param_3
)
{
	.reg .pred 	%p<2>;
	.reg .b32 	%r<6>;
	.reg .b32 	%f<4>;
	.reg .b64 	%rd<11>;

	ld.param.u64 	%rd1, [_Z11suma_kernelPfS_S_i_param_0];
	ld.param.u64 	%rd2, [_Z11suma_kernelPfS_S_i_param_1];
	ld.param.u64 	%rd3, [_Z11suma_kernelPfS_S_i_param_2];
	ld.param.u32 	%r2, [_Z11suma_kernelPfS_S_i_param_3];
	mov.u32 	%r3, %ctaid.x;
	mov.u32 	%r4, %ntid.x;
	mov.u32 	%r5, %tid.x;
	mad.lo.s32 	%r1, %r3, %r4, %r5;
	setp.ge.s32 	%p1, %r1, %r2;
	@%p1 bra 	$L__BB0_2;
	cvta.to.global.u64 	%rd4, %rd1;
	cvta.to.global.u64 	%rd5, %rd2;
	cvta.to.global.u64 	%rd6, %rd3;
	mul.wide.s32 	%rd7, %r1, 4;
	add.s64 	%rd8, %rd4, %rd7;
	ld.global.f32 	%f1, [%rd8];
	add.s64 	%rd9, %rd5, %rd7;
	ld.global.f32 	%f2, [%rd9];
	add.f32 	%f3, %f1, %f2;
	add.s64 	%rd10, %rd6, %rd7;
	st.global.f32 	[%rd10], %f3;
$L__BB0_2:
	ret;

}


// ===== COMPILED SASS (sm_100) =====

	.target	sm_100

	.elftype	@"ET_EXEC"


//--------------------- .note.nv.tkinfo           --------------------------
	.section	.note.nv.tkinfo,"",@"SHT_NOTE"
	.sectionflags	@"SHF_NOTE_NV_TKINFO"
	.tkinfo
        /*0018*/ 	.word	0x00000002
        /*0030*/ 	.string	""
        /*0030*/ 	.string	"ptxas"
        /*0030*/ 	.string	"Cuda compilation tools, release 13.0, V13.0.88"
        /*0030*/ 	.string	"Build cuda_13.0.r13.0/compiler.36424714_0"
        /*0030*/ 	.string	"-arch sm_100 -m 64 "



//--------------------- .note.nv.cuinfo           --------------------------
	.section	.note.nv.cuinfo,"",@"SHT_NOTE"
	.sectionflags	@"SHF_NOTE_NV_CUINFO"
        /*0018*/ 	.short	0x0002
        /*001a*/ 	.short	0x0064
        /*001c*/ 	.short	0x0082
	.zero		2


//--------------------- .nv.info                  --------------------------
	.section	.nv.info,"",@"SHT_CUDA_INFO"
	.align	4


	//----- nvinfo : EIATTR_REGCOUNT
	.align		4
        /*0000*/ 	.byte	0x04, 0x2f
        /*0002*/ 	.short	(.L_1 - .L_0)
	.align		4
.L_0:
        /*0004*/ 	.word	index@(_Z11suma_kernelPfS_S_i)
        /*0008*/ 	.word	0x0000000c


	//----- nvinfo : EIATTR_FRAME_SIZE
	.align		4
.L_1:
        /*000c*/ 	.byte	0x04, 0x11
        /*000e*/ 	.short	(.L_3 - .L_2)
	.align		4
.L_2:
        /*0010*/ 	.word	index@(_Z11suma_kernelPfS_S_i)
        /*0014*/ 	.word	0x00000000


	//----- nvinfo : EIATTR_MIN_STACK_SIZE
	.align		4
.L_3:
        /*0018*/ 	.byte	0x04, 0x12
        /*001a*/ 	.short	(.L_5 - .L_4)
	.align		4
.L_4:
        /*001c*/ 	.word	index@(_Z11suma_kernelPfS_S_i)
        /*0020*/ 	.word	0x00000000
.L_5:


//--------------------- .nv.compat                --------------------------
	.section	.nv.compat,"",@"SHT_CUDA_COMPAT_INFO"
	.align	4
        /*0000*/ 	.byte	0x02, 0x09, 0x00, 0x00, 0x02, 0x02, 0x01, 0x00, 0x02, 0x05, 0x05, 0x00, 0x03, 0x07, 0x01, 0x01
        /*0010*/ 	.byte	0x02, 0x03, 0x00, 0x00, 0x02, 0x06, 0x01, 0x00, 0x04, 0x0b, 0x08, 0x00, 0x09, 0x00, 0x00, 0x00
        /*0020*/ 	.byte	0x00, 0x00, 0x00, 0x00


//--------------------- .nv.info._Z11suma_kernelPfS_S_i --------------------------
	.section	.nv.info._Z11suma_kernelPfS_S_i,"",@"SHT_CUDA_INFO"
	.sectionflags	@""
	.align	4


	//----- nvinfo : EIATTR_CUDA_API_VERSION
	.align		4
        /*0000*/ 	.byte	0x04, 0x37
        /*0002*/ 	.short	(.L_7 - .L_6)
.L_6:
        /*0004*/ 	.word	0x00000082


	//----- nvinfo : EIATTR_KPARAM_INFO
	.align		4
.L_7:
        /*0008*/ 	.byte	0x04, 0x17
        /*000a*/ 	.short	(.L_9 - .L_8)
.L_8:
        /*000c*/ 	.word	0x00000000
        /*0010*/ 	.short	0x0003
        /*0012*/ 	.short	0x0018
        /*0014*/ 	.byte	0x00, 0xf0, 0x11, 0x00


	//----- nvinfo : EIATTR_KPARAM_INFO
	.align		4
.L_9:
        /*0018*/ 	.byte	0x04, 0x17
        /*001a*/ 	.short	(.L_11 - .L_10)
.L_10:
        /*001c*/ 	.word	0x00000000
        /*0020*/ 	.short	0x0002
        /*0022*/ 	.short	0x0010
        /*0024*/ 	.byte	0x00, 0xf5, 0x21, 0x00


	//----- nvinfo : EIATTR_KPARAM_INFO
	.align		4
.L_11:
        /*0028*/ 	.byte	0x04, 0x17
        /*002a*/ 	.short	(.L_13 - .L_12)
.L_12:
        /*002c*/ 	.word	0x00000000
        /*0030*/ 	.short	0x0001
        /*0032*/ 	.short	0x0008
        /*0034*/ 	.byte	0x00, 0xf5, 0x21, 0x00


	//----- nvinfo : EIATTR_KPARAM_INFO
	.align		4
.L_13:
        /*0038*/ 	.byte	0x04, 0x17
        /*003a*/ 	.short	(.L_15 - .L_14)
.L_14:
        /*003c*/ 	.word	0x00000000
        /*0040*/ 	.short	0x0000
        /*0042*/ 	.short	0x0000
        /*0044*/ 	.byte	0x00, 0xf5, 0x21, 0x00


	//----- nvinfo : EIATTR_SPARSE_MMA_MASK
	.align		4
.L_15:
        /*0048*/ 	.byte	0x03, 0x50
        /*004a*/ 	.short	0x0000


	//----- nvinfo : EIATTR_MAXREG_COUNT
	.align		4
        /*004c*/ 	.byte	0x03, 0x1b
        /*004e*/ 	.short	0x00ff


	//----- nvinfo : EIATTR_MERCURY_ISA_VERSION
	.align		4
        /*0050*/ 	.byte	0x03, 0x5f
        /*0052*/ 	.short	0x0101


	//----- nvinfo : EIATTR_VRC_CTA_INIT_COUNT
	.align		4
        /*0054*/ 	.byte	0x02, 0x4a
	.zero		1
	.zero		1


	//----- nvinfo : EIATTR_EXIT_INSTR_OFFSETS
	.align		4
        /*0058*/ 	.byte	0x04, 0x1c
        /*005a*/ 	.short	(.L_17 - .L_16)


	//   ....[0]....
.L_16:
        /*005c*/ 	.word	0x00000070


	//   ....[1]....
        /*0060*/ 	.word	0x00000130


	//----- nvinfo : EIATTR_CBANK_PARAM_SIZE
	.align		4
.L_17:
        /*0064*/ 	.byte	0x03, 0x19
        /*0066*/ 	.short	0x001c


	//----- nvinfo : EIATTR_PARAM_CBANK
	.align		4
        /*0068*/ 	.byte	0x04, 0x0a
        /*006a*/ 	.short	(.L_19 - .L_18)
	.align		4
.L_18:
        /*006c*/ 	.word	index@(.nv.constant0._Z11suma_kernelPfS_S_i)
        /*0070*/ 	.short	0x0380
        /*0072*/ 	.short	0x001c


	//----- nvinfo : EIATTR_SW_WAR
	.align		4
.L_19:
        /*0074*/ 	.byte	0x04, 0x36
        /*0076*/ 	.short	(.L_21 - .L_20)
.L_20:
        /*0078*/ 	.word	0x00000008
.L_21:


//--------------------- .nv.callgraph             --------------------------
	.section	.nv.callgraph,"",@"SHT_CUDA_CALLGRAPH"
	.align	4
	.sectionentsize	8
	.align		4
        /*0000*/ 	.word	0x00000000
	.align		4
        /*0004*/ 	.word	0xffffffff
	.align		4
        /*0008*/ 	.word	0x00000000
	.align		4
        /*000c*/ 	.word	0xfffffffe
	.align		4
        /*0010*/ 	.word	0x00000000
	.align		4
        /*0014*/ 	.word	0xfffffffd
	.align		4
        /*0018*/ 	.word	0x00000000
	.align		4
        /*001c*/ 	.word	0xfffffffc


//--------------------- .text._Z11suma_kernelPfS_S_i --------------------------
	.section	.text._Z11suma_kernelPfS_S_i,"ax",@progbits
	.align	128
        .global         _Z11suma_kernelPfS_S_i
        .type           _Z11suma_kernelPfS_S_i,@function
        .size           _Z11suma_kernelPfS_S_i,(.L_x_1 - _Z11suma_kernelPfS_S_i)
        .other          _Z11suma_kernelPfS_S_i,@"STO_CUDA_ENTRY STV_DEFAULT"
_Z11suma_kernelPfS_S_i:
.text._Z11suma_kernelPfS_S_i:
[----:B------:R-:W-:Y:S01]  /*0000*/  LDC R1, c[0x0][0x37c] ;  /* 0x0000df00ff017b82 */ /* 0x000fe20000000800 */
[----:B------:R-:W0:Y:S07]  /*0010*/  S2R R0, SR_TID.X ;  /* 0x0000000000007919 */ /* 0x000e2e0000002100 */
[----:B------:R-:W0:Y:S01]  /*0020*/  S2UR UR4, SR_CTAID.X ;  /* 0x00000000000479c3 */ /* 0x000e220000002500 */
[----:B------:R-:W1:Y:S07]  /*0030*/  LDCU UR5, c[0x0][0x398] ;  /* 0x00007300ff0577ac */ /* 0x000e6e0008000800 */
[----:B------:R-:W0:Y:S02]  /*0040*/  LDC R9, c[0x0][0x360] ;  /* 0x0000d800ff097b82 */ /* 0x000e240000000800 */
[----:B0-----:R-:W-:-:S05]  /*0050*/  IMAD R9, R9, UR4, R0 ;  /* 0x0000000409097c24 */ /* 0x001fca000f8e0200 */
[----:B-1----:R-:W-:-:S13]  /*0060*/  ISETP.GE.AND P0, PT, R9, UR5, PT ;  /* 0x0000000509007c0c */ /* 0x002fda000bf06270 */
[----:B------:R-:W-:Y:S05]  /*0070*/  @P0 EXIT ;  /* 0x000000000000094d */ /* 0x000fea0003800000 */
[----:B------:R-:W0:Y:S01]  /*0080*/  LDC.64 R2, c[0x0][0x380] ;  /* 0x0000e000ff027b82 */ /* 0x000e220000000a00 */
[----:B------:R-:W1:Y:S07]  /*0090*/  LDCU.64 UR4, c[0x0][0x358] ;  /* 0x00006b00ff0477ac */ /* 0x000e6e0008000a00 */
[----:B------:R-:W2:Y:S08]  /*00a0*/  LDC.64 R4, c[0x0][0x388] ;  /* 0x0000e200ff047b82 */ /* 0x000eb00000000a00 */
[----:B------:R-:W3:Y:S01]  /*00b0*/  LDC.64 R6, c[0x0][0x390] ;  /* 0x0000e400ff067b82 */ /* 0x000ee20000000a00 */
[----:B0-----:R-:W-:-:S06]  /*00c0*/  IMAD.WIDE R2, R9, 0x4, R2 ;  /* 0x0000000409027825 */ /* 0x001fcc00078e0202 */
[----:B-1----:R-:W4:Y:S01]  /*00d0*/  LDG.E R2, desc[UR4][R2.64] ;  /* 0x0000000402027981 */ /* 0x002f22000c1e1900 */
[----:B--2---:R-:W-:-:S06]  /*00e0*/  IMAD.WIDE R4, R9, 0x4, R4 ;  /* 0x0000000409047825 */ /* 0x004fcc00078e0204 */
[----:B------:R-:W4:Y:S01]  /*00f0*/  LDG.E R5, desc[UR4][R4.64] ;  /* 0x0000000404057981 */ /* 0x000f22000c1e1900 */
[----:B---3--:R-:W-:-:S04]  /*0100*/  IMAD.WIDE R6, R9, 0x4, R6 ;  /* 0x0000000409067825 */ /* 0x008fc800078e0206 */
[----:B----4-:R-:W-:-:S05]  /*0110*/  FADD R9, R2, R5 ;  /* 0x0000000502097221 */ /* 0x010fca0000000000 */
[----:B------:R-:W-:Y:S01]  /*0120*/  STG.E desc[UR4][R6.64], R9 ;  /* 0x0000000906007986 */ /* 0x000fe2000c101904 */
[----:B------:R-:W-:Y:S05]  /*0130*/  EXIT ;  /* 0x000000000000794d */ /* 0x000fea0003800000 */
.L_x_0:
[----:B------:R-:W-:-:S00]  /*0140*/  BRA `(.L_x_0) ;  /* 0xfffffffc00fc7947 */ /* 0x000fc0000383ffff */
[----:B------:R-:W-:-:S00]  /*0150*/  NOP ;  /* 0x0000000000007918 */ /* 0x000fc00000000000 */
        /* <DEDUP_REMOVED lines=10> */
.L_x_1:


//--------------------- .nv.shared.reserved.0     --------------------------
	.section	.nv.shared.reserved.0,"aw",@nobits
	.weak		__nv_reservedSMEM_offset_0_alias
	.size		__nv_reservedSMEM_offset_0_alias, 0, 64
	.other		__nv_reservedSMEM_offset_0_alias,@"STO_CUDA_RESERVED_SHARED STV_DEFAULT"
__nv_reservedSMEM_offset_0_alias:
	.zero		0
	.zero		64


//--------------------- .nv.constant0._Z11suma_kernelPfS_S_i --------------------------
	.section	.nv.constant0._Z11suma_kernelPfS_S_i,"a",@progbits
	.sectionflags	@""
	.align	4
.nv.constant0._Z11suma_kernelPfS_S_i:
	.zero		924


//--------------------- SYMBOLS --------------------------

	.type		.nv.reservedSmem.offset0,@object
	.size		.nv.reservedSmem.offset0,0x4
